	.headerflags	@"EF_CUDA_TEXMODE_UNIFIED EF_CUDA_64BIT_ADDRESS EF_CUDA_ACCELERATORS EF_CUDA_SM90 EF_CUDA_VIRTUAL_SM(EF_CUDA_SM90)"
	.elftype	@"ET_EXEC"


//--------------------- .nv.info                  --------------------------
	.section	.nv.info,"",@"SHT_CUDA_INFO"
	.align	4


	//----- nvinfo : EIATTR_REGCOUNT
	.align		4
        /*0000*/ 	.byte	0x04, 0x2f
        /*0002*/ 	.short	(.L_1 - .L_0)
	.align		4
.L_0:
        /*0004*/ 	.word	index@(triton_poi_fused_sign_0)
        /*0008*/ 	.word	0x0000000e


	//----- nvinfo : EIATTR_MIN_STACK_SIZE
	.align		4
.L_1:
        /*000c*/ 	.byte	0x04, 0x12
        /*000e*/ 	.short	(.L_3 - .L_2)
	.align		4
.L_2:
        /*0010*/ 	.word	index@(triton_poi_fused_sign_0)
        /*0014*/ 	.word	0x00000000


	//----- nvinfo : EIATTR_FRAME_SIZE
	.align		4
.L_3:
        /*0018*/ 	.byte	0x04, 0x11
        /*001a*/ 	.short	(.L_5 - .L_4)
	.align		4
.L_4:
        /*001c*/ 	.word	index@(triton_poi_fused_sign_0)
        /*0020*/ 	.word	0x00000000


	//----- nvinfo : EIATTR_MIN_STACK_SIZE
	.align		4
.L_5:
        /*0024*/ 	.byte	0x04, 0x12
        /*0026*/ 	.short	(.L_7 - .L_6)
	.align		4
.L_6:
        /*0028*/ 	.word	index@(triton_poi_fused_sign_0)
        /*002c*/ 	.word	0x00000000
.L_7:


//--------------------- .nv.info.triton_poi_fused_sign_0 --------------------------
	.section	.nv.info.triton_poi_fused_sign_0,"",@"SHT_CUDA_INFO"
	.sectionflags	@""
	.align	4


	//----- nvinfo : EIATTR_CUDA_API_VERSION
	.align		4
        /*0000*/ 	.byte	0x04, 0x37
        /*0002*/ 	.short	(.L_9 - .L_8)
.L_8:
        /*0004*/ 	.word	0x0000007c


	//----- nvinfo : EIATTR_KPARAM_INFO
	.align		4
.L_9:
        /*0008*/ 	.byte	0x04, 0x17
        /*000a*/ 	.short	(.L_11 - .L_10)
.L_10:
        /*000c*/ 	.word	0x00000000
        /*0010*/ 	.short	0x0002
        /*0012*/ 	.short	0x0010
        /*0014*/ 	.byte	0x00, 0xf0, 0x11, 0x00


	//----- nvinfo : EIATTR_KPARAM_INFO
	.align		4
.L_11:
        /*0018*/ 	.byte	0x04, 0x17
        /*001a*/ 	.short	(.L_13 - .L_12)
.L_12:
        /*001c*/ 	.word	0x00000000
        /*0020*/ 	.short	0x0001
        /*0022*/ 	.short	0x0008
        /*0024*/ 	.byte	0x00, 0xf4, 0x21, 0x00


	//----- nvinfo : EIATTR_KPARAM_INFO
	.align		4
.L_13:
        /*0028*/ 	.byte	0x04, 0x17
        /*002a*/ 	.short	(.L_15 - .L_14)
.L_14:
        /*002c*/ 	.word	0x00000000
        /*0030*/ 	.short	0x0000
        /*0032*/ 	.short	0x0000
        /*0034*/ 	.byte	0x00, 0xf4, 0x21, 0x00


	//----- nvinfo : EIATTR_SPARSE_MMA_MASK
	.align		4
.L_15:
        /*0038*/ 	.byte	0x03, 0x50
        /*003a*/ 	.short	0x0000


	//----- nvinfo : EIATTR_MAXREG_COUNT
	.align		4
        /*003c*/ 	.byte	0x03, 0x1b
        /*003e*/ 	.short	0x00ff


	//----- nvinfo : EIATTR_EXIT_INSTR_OFFSETS
	.align		4
        /*0040*/ 	.byte	0x04, 0x1c
        /*0042*/ 	.short	(.L_17 - .L_16)


	//   ....[0]....
.L_16:
        /*0044*/ 	.word	0x00000180


	//   ....[1]....
        /*0048*/ 	.word	0x000001e0


	//----- nvinfo : EIATTR_REQNTID
	.align		4
.L_17:
        /*004c*/ 	.byte	0x04, 0x10
        /*004e*/ 	.short	(.L_19 - .L_18)
.L_18:
        /*0050*/ 	.word	0x00000080
        /*0054*/ 	.word	0x00000001
        /*0058*/ 	.word	0x00000001


	//----- nvinfo : EIATTR_CBANK_PARAM_SIZE
	.align		4
.L_19:
        /*005c*/ 	.byte	0x03, 0x19
        /*005e*/ 	.short	0x0014


	//----- nvinfo : EIATTR_PARAM_CBANK
	.align		4
        /*0060*/ 	.byte	0x04, 0x0a
        /*0062*/ 	.short	(.L_21 - .L_20)
	.align		4
.L_20:
        /*0064*/ 	.word	index@(.nv.constant0.triton_poi_fused_sign_0)
        /*0068*/ 	.short	0x0210
        /*006a*/ 	.short	0x0014


	//----- nvinfo : EIATTR_SW_WAR
	.align		4
.L_21:
        /*006c*/ 	.byte	0x04, 0x36
        /*006e*/ 	.short	(.L_23 - .L_22)
.L_22:
        /*0070*/ 	.word	0x00000008
.L_23:


//--------------------- .nv.callgraph             --------------------------
	.section	.nv.callgraph,"",@"SHT_CUDA_CALLGRAPH"
	.align	4
	.sectionentsize	8
	.align		4
        /*0000*/ 	.word	0x00000000
	.align		4
        /*0004*/ 	.word	0xffffffff
	.align		4
        /*0008*/ 	.word	0x00000000
	.align		4
        /*000c*/ 	.word	0xfffffffe
	.align		4
        /*0010*/ 	.word	0x00000000
	.align		4
        /*0014*/ 	.word	0xfffffffd
	.align		4
        /*0018*/ 	.word	0x00000000
	.align		4
        /*001c*/ 	.word	0xfffffffc


//--------------------- .text.triton_poi_fused_sign_0 --------------------------
	.section	.text.triton_poi_fused_sign_0,"ax",@progbits
	.align	128
        .global         triton_poi_fused_sign_0
        .type           triton_poi_fused_sign_0,@function
        .size           triton_poi_fused_sign_0,(.L_x_1 - triton_poi_fused_sign_0)
        .other          triton_poi_fused_sign_0,@"STO_CUDA_ENTRY STV_DEFAULT"
triton_poi_fused_sign_0:
.text.triton_poi_fused_sign_0:
[----:B------:R-:W0:Y:S02]  /*0000*/  LDC R1, c[0x0][0x28] ;  /* 0x00000a00ff017b82 */ /* 0x000e240000000800 */
[----:B------:R-:W1:Y:S01]  /*0010*/  S2R R0, SR_TID.X ;  /* 0x0000000000007919 */ /* 0x000e620000002100 */
[----:B------:R-:W2:Y:S01]  /*0020*/  LDC.64 R2, c[0x0][0x210] ;  /* 0x00008400ff027b82 */ /* 0x000ea20000000a00 */
[----:B------:R-:W-:Y:S01]  /*0030*/  CS2R R4, SRZ ;  /* 0x0000000000047805 */ /* 0x000fe2000001ff00 */
[----:B------:R-:W-:Y:S01]  /*0040*/  ULDC.64 UR4, c[0x0][0x208] ;  /* 0x0000820000047ab9 */ /* 0x000fe20000000a00 */
[----:B------:R-:W3:Y:S01]  /*0050*/  S2R R7, SR_CTAID.X ;  /* 0x0000000000077919 */ /* 0x000ee20000002500 */
[----:B-1----:R-:W-:-:S05]  /*0060*/  IMAD.SHL.U32 R0, R0, 0x2, RZ ;  /* 0x0000000200007824 */ /* 0x002fca00078e00ff */
[----:B------:R-:W-:-:S05]  /*0070*/  LOP3.LUT R0, R0, 0xfe, RZ, 0xc0, !PT ;  /* 0x000000fe00007812 */ /* 0x000fca00078ec0ff */
[----:B---3--:R-:W-:-:S04]  /*0080*/  IMAD R7, R7, 0x100, R0 ;  /* 0x0000010007077824 */ /* 0x008fc800078e0200 */
[C---:B--2---:R-:W-:Y:S01]  /*0090*/  IMAD.WIDE R2, R7.reuse, 0x4, R2 ;  /* 0x0000000407027825 */ /* 0x044fe200078e0202 */
[----:B------:R-:W-:-:S13]  /*00a0*/  ISETP.GE.AND P0, PT, R7, 0x100, PT ;  /* 0x000001000700780c */ /* 0x000fda0003f06270 */
[----:B------:R-:W2:Y:S01]  /*00b0*/  @!P0 LDG.E.64 R4, desc[UR4][R2.64] ;  /* 0x0000000402048981 */ /* 0x000ea2000c1e1b00 */
[----:B------:R-:W-:Y:S01]  /*00c0*/  IMAD.MOV.U32 R6, RZ, RZ, RZ ;  /* 0x000000ffff067224 */ /* 0x000fe200078e00ff */
[----:B------:R-:W-:Y:S01]  /*00d0*/  HFMA2.MMA R8, -RZ, RZ, 0, 0 ;  /* 0x00000000ff087435 */ /* 0x000fe200000001ff */
[C---:B--2---:R-:W-:Y:S02]  /*00e0*/  FSETP.GT.AND P3, PT, R4.reuse, RZ, PT ;  /* 0x000000ff0400720b */ /* 0x044fe40003f64000 */
[----:B------:R-:W-:Y:S02]  /*00f0*/  FSETP.GEU.AND P1, PT, R4, RZ, PT ;  /* 0x000000ff0400720b */ /* 0x000fe40003f2e000 */
[----:B------:R-:W-:Y:S02]  /*0100*/  SEL R0, RZ, 0x1, !P3 ;  /* 0x00000001ff007807 */ /* 0x000fe40005800000 */
[----:B------:R-:W-:-:S07]  /*0110*/  FSETP.GT.AND P2, PT, R5, RZ, PT ;  /* 0x000000ff0500720b */ /* 0x000fce0003f44000 */
[----:B------:R-:W-:Y:S01]  /*0120*/  @!P3 IMAD.MOV R6, RZ, RZ, -0x1 ;  /* 0xffffffffff06b424 */ /* 0x000fe200078e02ff */
[----:B------:R-:W-:Y:S01]  /*0130*/  FSETP.GEU.AND P3, PT, R5, RZ, PT ;  /* 0x000000ff0500720b */ /* 0x000fe20003f6e000 */
[----:B------:R-:W-:Y:S01]  /*0140*/  @P1 IMAD.MOV R6, RZ, RZ, R0 ;  /* 0x000000ffff061224 */ /* 0x000fe200078e0200 */
[----:B------:R-:W1:Y:S01]  /*0150*/  LDC.64 R4, c[0x0][0x218] ;  /* 0x00008600ff047b82 */ /* 0x000e620000000a00 */
[----:B------:R-:W-:Y:S02]  /*0160*/  SEL R0, RZ, 0x1, !P2 ;  /* 0x00000001ff007807 */ /* 0x000fe40005000000 */
[----:B------:R-:W-:Y:S01]  /*0170*/  @!P2 IMAD.MOV R8, RZ, RZ, -0x1 ;  /* 0xffffffffff08a424 */ /* 0x000fe200078e02ff */
[----:B------:R-:W-:Y:S07]  /*0180*/  @P0 EXIT ;  /* 0x000000000000094d */ /* 0x000fee0003800000 */
[----:B------:R-:W-:Y:S01]  /*0190*/  @P3 IADD3 R8, R0, RZ, RZ ;  /* 0x000000ff00083210 */ /* 0x000fe20007ffe0ff */
[----:B------:R-:W-:Y:S01]  /*01a0*/  I2F.S16 R10, R6 ;  /* 0x00000006000a7306 */ /* 0x000fe20000101400 */
[----:B-1----:R-:W-:-:S07]  /*01b0*/  IMAD.WIDE R2, R7, 0x4, R4 ;  /* 0x0000000407027825 */ /* 0x002fce00078e0204 */
[----:B------:R-:W0:Y:S02]  /*01c0*/  I2F.S16 R11, R8 ;  /* 0x00000008000b7306 */ /* 0x000e240000101400 */
[----:B0-----:R-:W-:Y:S01]  /*01d0*/  STG.E.64 desc[UR4][R2.64], R10 ;  /* 0x0000000a02007986 */ /* 0x001fe2000c101b04 */
[----:B------:R-:W-:Y:S05]  /*01e0*/  EXIT ;  /* 0x000000000000794d */ /* 0x000fea0003800000 */
.L_x_0:
[----:B------:R-:W-:-:S00]  /*01f0*/  BRA `(.L_x_0) ;  /* 0xfffffffc00fc7947 */ /* 0x000fc0000383ffff */
[----:B------:R-:W-:-:S00]  /*0200*/  NOP ;  /* 0x0000000000007918 */ /* 0x000fc00000000000 */
[----:B------:R-:W-:-:S00]  /*0210*/  NOP ;  /* 0x0000000000007918 */ /* 0x000fc00000000000 */
[----:B------:R-:W-:-:S00]  /*0220*/  NOP ;  /* 0x0000000000007918 */ /* 0x000fc00000000000 */
[----:B------:R-:W-:-:S00]  /*0230*/  NOP ;  /* 0x0000000000007918 */ /* 0x000fc00000000000 */
[----:B------:R-:W-:-:S00]  /*0240*/  NOP ;  /* 0x0000000000007918 */ /* 0x000fc00000000000 */
[----:B------:R-:W-:-:S00]  /*0250*/  NOP ;  /* 0x0000000000007918 */ /* 0x000fc00000000000 */
[----:B------:R-:W-:-:S00]  /*0260*/  NOP ;  /* 0x0000000000007918 */ /* 0x000fc00000000000 */
[----:B------:R-:W-:-:S00]  /*0270*/  NOP ;  /* 0x0000000000007918 */ /* 0x000fc00000000000 */
.L_x_1:


//--------------------- .nv.constant0.triton_poi_fused_sign_0 --------------------------
	.section	.nv.constant0.triton_poi_fused_sign_0,"a",@progbits
	.sectionflags	@""
	.align	4
.nv.constant0.triton_poi_fused_sign_0:
	.zero		548
